	.headerflags	@"EF_CUDA_TEXMODE_UNIFIED EF_CUDA_64BIT_ADDRESS EF_CUDA_ACCELERATORS EF_CUDA_SM90 EF_CUDA_VIRTUAL_SM(EF_CUDA_SM90)"
	.elftype	@"ET_EXEC"


//--------------------- .nv.info                  --------------------------
	.section	.nv.info,"",@"SHT_CUDA_INFO"
	.align	4


	//----- nvinfo : EIATTR_REGCOUNT
	.align		4
        /*0000*/ 	.byte	0x04, 0x2f
        /*0002*/ 	.short	(.L_2 - .L_1)
	.align		4
.L_1:
        /*0004*/ 	.word	index@(triton_poi_fused_cat_18)
        /*0008*/ 	.word	0x00000011


	//----- nvinfo : EIATTR_MIN_STACK_SIZE
	.align		4
.L_2:
        /*000c*/ 	.byte	0x04, 0x12
        /*000e*/ 	.short	(.L_4 - .L_3)
	.align		4
.L_3:
        /*0010*/ 	.word	index@(triton_poi_fused_cat_18)
        /*0014*/ 	.word	0x00000000


	//----- nvinfo : EIATTR_FRAME_SIZE
	.align		4
.L_4:
        /*0018*/ 	.byte	0x04, 0x11
        /*001a*/ 	.short	(.L_6 - .L_5)
	.align		4
.L_5:
        /*001c*/ 	.word	index@(triton_poi_fused_cat_18)
        /*0020*/ 	.word	0x00000000


	//----- nvinfo : EIATTR_MIN_STACK_SIZE
	.align		4
.L_6:
        /*0024*/ 	.byte	0x04, 0x12
        /*0026*/ 	.short	(.L_8 - .L_7)
	.align		4
.L_7:
        /*0028*/ 	.word	index@(triton_poi_fused_cat_18)
        /*002c*/ 	.word	0x00000000
.L_8:


//--------------------- .nv.info.triton_poi_fused_cat_18 --------------------------
	.section	.nv.info.triton_poi_fused_cat_18,"",@"SHT_CUDA_INFO"
	.sectionflags	@""
	.align	4


	//----- nvinfo : EIATTR_CUDA_API_VERSION
	.align		4
        /*0000*/ 	.byte	0x04, 0x37
        /*0002*/ 	.short	(.L_10 - .L_9)
.L_9:
        /*0004*/ 	.word	0x0000007c


	//----- nvinfo : EIATTR_KPARAM_INFO
	.align		4
.L_10:
        /*0008*/ 	.byte	0x04, 0x17
        /*000a*/ 	.short	(.L_12 - .L_11)
.L_11:
        /*000c*/ 	.word	0x00000000
        /*0010*/ 	.short	0x0003
        /*0012*/ 	.short	0x0018
        /*0014*/ 	.byte	0x00, 0xf0, 0x11, 0x00


	//----- nvinfo : EIATTR_KPARAM_INFO
	.align		4
.L_12:
        /*0018*/ 	.byte	0x04, 0x17
        /*001a*/ 	.short	(.L_14 - .L_13)
.L_13:
        /*001c*/ 	.word	0x00000000
        /*0020*/ 	.short	0x0002
        /*0022*/ 	.short	0x0010
        /*0024*/ 	.byte	0x00, 0xf4, 0x21, 0x00


	//----- nvinfo : EIATTR_KPARAM_INFO
	.align		4
.L_14:
        /*0028*/ 	.byte	0x04, 0x17
        /*002a*/ 	.short	(.L_16 - .L_15)
.L_15:
        /*002c*/ 	.word	0x00000000
        /*0030*/ 	.short	0x0001
        /*0032*/ 	.short	0x0008
        /*0034*/ 	.byte	0x00, 0xf4, 0x21, 0x00


	//----- nvinfo : EIATTR_KPARAM_INFO
	.align		4
.L_16:
        /*0038*/ 	.byte	0x04, 0x17
        /*003a*/ 	.short	(.L_18 - .L_17)
.L_17:
        /*003c*/ 	.word	0x00000000
        /*0040*/ 	.short	0x0000
        /*0042*/ 	.short	0x0000
        /*0044*/ 	.byte	0x00, 0xf4, 0x21, 0x00


	//----- nvinfo : EIATTR_SPARSE_MMA_MASK
	.align		4
.L_18:
        /*0048*/ 	.byte	0x03, 0x50
        /*004a*/ 	.short	0x0000


	//----- nvinfo : EIATTR_MAXREG_COUNT
	.align		4
        /*004c*/ 	.byte	0x03, 0x1b
        /*004e*/ 	.short	0x00ff


	//----- nvinfo : EIATTR_EXIT_INSTR_OFFSETS
	.align		4
        /*0050*/ 	.byte	0x04, 0x1c
        /*0052*/ 	.short	(.L_20 - .L_19)


	//   ....[0]....
.L_19:
        /*0054*/ 	.word	0x00000630


	//----- nvinfo : EIATTR_REQNTID
	.align		4
.L_20:
        /*0058*/ 	.byte	0x04, 0x10
        /*005a*/ 	.short	(.L_22 - .L_21)
.L_21:
        /*005c*/ 	.word	0x00000100
        /*0060*/ 	.word	0x00000001
        /*0064*/ 	.word	0x00000001


	//----- nvinfo : EIATTR_CBANK_PARAM_SIZE
	.align		4
.L_22:
        /*0068*/ 	.byte	0x03, 0x19
        /*006a*/ 	.short	0x001c


	//----- nvinfo : EIATTR_PARAM_CBANK
	.align		4
        /*006c*/ 	.byte	0x04, 0x0a
        /*006e*/ 	.short	(.L_24 - .L_23)
	.align		4
.L_23:
        /*0070*/ 	.word	index@(.nv.constant0.triton_poi_fused_cat_18)
        /*0074*/ 	.short	0x0210
        /*0076*/ 	.short	0x001c


	//----- nvinfo : EIATTR_SW_WAR
	.align		4
.L_24:
        /*0078*/ 	.byte	0x04, 0x36
        /*007a*/ 	.short	(.L_26 - .L_25)
.L_25:
        /*007c*/ 	.word	0x00000008
.L_26:


//--------------------- .nv.callgraph             --------------------------
	.section	.nv.callgraph,"",@"SHT_CUDA_CALLGRAPH"
	.align	4
	.sectionentsize	8
	.align		4
        /*0000*/ 	.word	0x00000000
	.align		4
        /*0004*/ 	.word	0xffffffff
	.align		4
        /*0008*/ 	.word	0x00000000
	.align		4
        /*000c*/ 	.word	0xfffffffe
	.align		4
        /*0010*/ 	.word	0x00000000
	.align		4
        /*0014*/ 	.word	0xfffffffd
	.align		4
        /*0018*/ 	.word	0x00000000
	.align		4
        /*001c*/ 	.word	0xfffffffc


//--------------------- .nv.constant4             --------------------------
	.section	.nv.constant4,"a",@progbits
	.align	8
	.align		8
.nv.constant4:
        /*0000*/ 	.dword	_$_str


//--------------------- .text.triton_poi_fused_cat_18 --------------------------
	.section	.text.triton_poi_fused_cat_18,"ax",@progbits
	.align	128
        .global         triton_poi_fused_cat_18
        .type           triton_poi_fused_cat_18,@function
        .size           triton_poi_fused_cat_18,(.L_x_1 - triton_poi_fused_cat_18)
        .other          triton_poi_fused_cat_18,@"STO_CUDA_ENTRY STV_DEFAULT"
triton_poi_fused_cat_18:
.text.triton_poi_fused_cat_18:
[----:B------:R-:W-:Y:S01]  /*0000*/  LDC R1, c[0x0][0x28] ;  /* 0x00000a00ff017b82 */ /* 0x000fe20000000800 */
[----:B------:R-:W1:Y:S07]  /*0010*/  S2R R0, SR_TID.X ;  /* 0x0000000000007919 */ /* 0x000e6e0000002100 */
[----:B------:R-:W2:Y:S01]  /*0020*/  LDC.64 R4, c[0x0][0x210] ;  /* 0x00008400ff047b82 */ /* 0x000ea20000000a00 */
[----:B------:R-:W-:Y:S01]  /*0030*/  ULDC.64 UR4, c[0x0][0x208] ;  /* 0x0000820000047ab9 */ /* 0x000fe20000000a00 */
[----:B------:R-:W-:Y:S01]  /*0040*/  ULDC.64 UR6, c[0x0][0x218] ;  /* 0x0000860000067ab9 */ /* 0x000fe20000000a00 */
[----:B------:R-:W3:Y:S01]  /*0050*/  S2R R3, SR_CTAID.X ;  /* 0x0000000000037919 */ /* 0x000ee20000002500 */
[----:B-1----:R-:W-:-:S05]  /*0060*/  IMAD.SHL.U32 R0, R0, 0x2, RZ ;  /* 0x0000000200007824 */ /* 0x002fca00078e00ff */
[----:B------:R-:W-:-:S05]  /*0070*/  LOP3.LUT R0, R0, 0x1fe, RZ, 0xc0, !PT ;  /* 0x000001fe00007812 */ /* 0x000fca00078ec0ff */
[----:B---3--:R-:W-:-:S05]  /*0080*/  IMAD R0, R3, 0x200, R0 ;  /* 0x0000020003007824 */ /* 0x008fca00078e0200 */
[----:B------:R-:W-:-:S04]  /*0090*/  SHF.R.S32.HI R3, RZ, 0x1f, R0 ;  /* 0x0000001fff037819 */ /* 0x000fc80000011400 */
[CC--:B------:R-:W-:Y:S02]  /*00a0*/  LEA.HI R6, R3.reuse, R0.reuse, RZ, 0xf ;  /* 0x0000000003067211 */ /* 0x0c0fe400078f78ff */
[----:B------:R-:W-:Y:S02]  /*00b0*/  LEA.HI R3, R3, R0, RZ, 0x15 ;  /* 0x0000000003037211 */ /* 0x000fe400078fa8ff */
[----:B------:R-:W-:Y:S02]  /*00c0*/  SHF.R.S32.HI R2, RZ, 0xf, R6 ;  /* 0x0000000fff027819 */ /* 0x000fe40000011406 */
[----:B------:R-:W-:Y:S02]  /*00d0*/  SHF.R.S32.HI R8, RZ, 0x15, R3 ;  /* 0x00000015ff087819 */ /* 0x000fe40000011403 */
[----:B------:R-:W-:Y:S02]  /*00e0*/  LEA.HI R7, R2, R2, RZ, 0x6 ;  /* 0x0000000202077211 */ /* 0x000fe400078f30ff */
[----:B------:R-:W-:Y:S01]  /*00f0*/  LOP3.LUT R3, R3, 0xffe00000, RZ, 0xc0, !PT ;  /* 0xffe0000003037812 */ /* 0x000fe200078ec0ff */
[----:B------:R-:W-:Y:S01]  /*0100*/  IMAD.SHL.U32 R8, R8, 0x100000, RZ ;  /* 0x0010000008087824 */ /* 0x000fe200078e00ff */
[----:B------:R-:W-:-:S04]  /*0110*/  LOP3.LUT R7, R7, 0xffffffc0, RZ, 0xc0, !PT ;  /* 0xffffffc007077812 */ /* 0x000fc800078ec0ff */
[----:B------:R-:W-:Y:S01]  /*0120*/  IADD3 R3, R8, R0, -R3 ;  /* 0x0000000008037210 */ /* 0x000fe20007ffe803 */
[----:B------:R-:W-:-:S04]  /*0130*/  IMAD.IADD R7, R2, 0x1, -R7 ;  /* 0x0000000102077824 */ /* 0x000fc800078e0a07 */
[----:B--2---:R-:W-:Y:S01]  /*0140*/  IMAD.WIDE R4, R3, 0x4, R4 ;  /* 0x0000000403047825 */ /* 0x004fe200078e0204 */
[----:B------:R-:W-:Y:S02]  /*0150*/  ISETP.GE.AND P1, PT, R7, 0x20, PT ;  /* 0x000000200700780c */ /* 0x000fe40003f26270 */
[----:B------:R-:W-:-:S11]  /*0160*/  CS2R R2, SRZ ;  /* 0x0000000000027805 */ /* 0x000fd6000001ff00 */
[----:B------:R1:W2:Y:S01]  /*0170*/  @!P1 LDG.E.64 R2, desc[UR4][R4.64] ;  /* 0x0000000404029981 */ /* 0x0002a2000c1e1b00 */
[----:B------:R-:W-:Y:S01]  /*0180*/  LOP3.LUT R9, R6, 0xffff8000, RZ, 0xc0, !PT ;  /* 0xffff800006097812 */ /* 0x000fe200078ec0ff */
[C---:B------:R-:W-:Y:S01]  /*0190*/  IMAD.SHL.U32 R6, R7.reuse, 0x8000, RZ ;  /* 0x0000800007067824 */ /* 0x040fe200078e00ff */
[----:B------:R-:W-:Y:S02]  /*01a0*/  SHF.R.S32.HI R11, RZ, 0x1f, R8 ;  /* 0x0000001fff0b7819 */ /* 0x000fe40000011408 */
[----:B------:R-:W-:Y:S01]  /*01b0*/  ISETP.GT.AND P0, PT, R7, 0x1f, PT ;  /* 0x0000001f0700780c */ /* 0x000fe20003f04270 */
[----:B------:R-:W-:-:S05]  /*01c0*/  IMAD.IADD R9, R0, 0x1, -R9 ;  /* 0x0000000100097824 */ /* 0x000fca00078e0a09 */
[----:B------:R-:W-:Y:S02]  /*01d0*/  IADD3 R8, P2, P3, R6, R9, R8 ;  /* 0x0000000906087210 */ /* 0x000fe40007b5e008 */
[----:B------:R-:W-:Y:S02]  /*01e0*/  SHF.R.S32.HI R9, RZ, 0x1f, R9 ;  /* 0x0000001fff097819 */ /* 0x000fe40000011409 */
[----:B------:R-:W-:-:S04]  /*01f0*/  SHF.R.S32.HI R6, RZ, 0x1f, R6 ;  /* 0x0000001fff067819 */ /* 0x000fc80000011406 */
[----:B------:R-:W-:Y:S02]  /*0200*/  IADD3.X R9, R6, R9, R11, P2, P3 ;  /* 0x0000000906097210 */ /* 0x000fe400017e640b */
[----:B-1----:R-:W-:-:S04]  /*0210*/  LEA R4, P2, R8, UR6, 0x2 ;  /* 0x0000000608047c11 */ /* 0x002fc8000f8410ff */
[----:B------:R-:W-:Y:S02]  /*0220*/  LEA.HI.X R5, R8, UR7, R9, 0x2, P2 ;  /* 0x0000000708057c11 */ /* 0x000fe400090f1409 */
[----:B------:R-:W-:-:S06]  /*0230*/  CS2R R8, SRZ ;  /* 0x0000000000087805 */ /* 0x000fcc000001ff00 */
[----:B------:R1:W3:Y:S01]  /*0240*/  @P0 LDG.E.64 R8, desc[UR4][R4.64+-0x400000] ;  /* 0xc000000404080981 */ /* 0x0002e2000c1e1b00 */
[----:B--2---:R-:W-:Y:S02]  /*0250*/  SEL R2, R2, RZ, !P1 ;  /* 0x000000ff02027207 */ /* 0x004fe40004800000 */
[----:B------:R-:W-:-:S03]  /*0260*/  SEL R3, R3, RZ, !P1 ;  /* 0x000000ff03037207 */ /* 0x000fc60004800000 */
[C---:B------:R-:W-:Y:S01]  /*0270*/  FMUL R6, R2.reuse, 1.4426950216293334961 ;  /* 0x3fb8aa3b02067820 */ /* 0x040fe20000400000 */
[----:B------:R-:W-:Y:S01]  /*0280*/  FADD.FTZ R7, |R2|, -RZ ;  /* 0x800000ff02077221 */ /* 0x000fe20000010200 */
[C---:B------:R-:W-:Y:S01]  /*0290*/  FMUL R10, R3.reuse, 1.4426950216293334961 ;  /* 0x3fb8aa3b030a7820 */ /* 0x040fe20000400000 */
[----:B------:R-:W-:-:S03]  /*02a0*/  FADD.FTZ R11, |R3|, -RZ ;  /* 0x800000ff030b7221 */ /* 0x000fc60000010200 */
[----:B------:R-:W1:Y:S01]  /*02b0*/  FRND R6, R6 ;  /* 0x0000000600067307 */ /* 0x000e620000201000 */
[----:B------:R-:W-:Y:S02]  /*02c0*/  FSETP.GEU.AND P2, PT, R7, 0.40999999642372131348, PT ;  /* 0x3ed1eb850700780b */ /* 0x000fe40003f4e000 */
[----:B------:R-:W-:Y:S01]  /*02d0*/  FSETP.GEU.AND P3, PT, R11, 0.40999999642372131348, PT ;  /* 0x3ed1eb850b00780b */ /* 0x000fe20003f6e000 */
[----:B------:R-:W-:-:S04]  /*02e0*/  IMAD.MOV.U32 R11, RZ, RZ, 0x3ab5ebe6 ;  /* 0x3ab5ebe6ff0b7424 */ /* 0x000fc800078e00ff */
[----:B------:R-:W2:Y:S01]  /*02f0*/  FRND R10, R10 ;  /* 0x0000000a000a7307 */ /* 0x000ea20000201000 */
[----:B-1----:R-:W-:Y:S02]  /*0300*/  FSEL R5, R6, RZ, P2 ;  /* 0x000000ff06057208 */ /* 0x002fe40001000000 */
[----:B------:R-:W-:Y:S02]  /*0310*/  FSETP.NEU.AND P2, PT, R3, RZ, PT ;  /* 0x000000ff0300720b */ /* 0x000fe40003f4d000 */
[C---:B------:R-:W-:Y:S01]  /*0320*/  FSETP.NEU.AND P5, PT, R5.reuse, 128, PT ;  /* 0x430000000500780b */ /* 0x040fe20003fad000 */
[----:B------:R-:W-:Y:S01]  /*0330*/  FFMA.FTZ R14, -R5, 0.693145751953125, R2 ;  /* 0x3f317200050e7823 */ /* 0x000fe20000010102 */
[----:B--2---:R-:W-:-:S03]  /*0340*/  FSEL R12, R10, RZ, P3 ;  /* 0x000000ff0a0c7208 */ /* 0x004fc60001800000 */
[C---:B------:R-:W-:Y:S01]  /*0350*/  FFMA.FTZ R14, -R5.reuse, 1.428606765330187045e-06, R14 ;  /* 0x35bfbe8e050e7823 */ /* 0x040fe2000001010e */
[----:B------:R-:W-:Y:S02]  /*0360*/  FSEL R4, R5, 127, P5 ;  /* 0x42fe000005047808 */ /* 0x000fe40002800000 */
[C---:B------:R-:W-:Y:S01]  /*0370*/  FSETP.NEU.AND P4, PT, R12.reuse, 128, PT ;  /* 0x430000000c00780b */ /* 0x040fe20003f8d000 */
[----:B------:R-:W-:Y:S01]  /*0380*/  FFMA.FTZ R7, -R12, 0.693145751953125, R3 ;  /* 0x3f3172000c077823 */ /* 0x000fe20000010103 */
[----:B------:R-:W-:Y:S01]  /*0390*/  MUFU.EX2 R5, R4 ;  /* 0x0000000400057308 */ /* 0x000fe20000000800 */
[----:B------:R-:W-:Y:S02]  /*03a0*/  FSETP.NEU.AND P3, PT, R2, RZ, PT ;  /* 0x000000ff0200720b */ /* 0x000fe40003f6d000 */
[----:B------:R-:W-:Y:S01]  /*03b0*/  FFMA.FTZ R10, -R12, 1.428606765330187045e-06, R7 ;  /* 0x35bfbe8e0c0a7823 */ /* 0x000fe20000010107 */
[----:B------:R-:W-:Y:S01]  /*03c0*/  FFMA.FTZ R7, R14, R11, 0.0083824126049876213074 ;  /* 0x3c0956630e077423 */ /* 0x000fe2000001000b */
[----:B------:R-:W-:-:S02]  /*03d0*/  FSEL R12, R12, 127, P4 ;  /* 0x42fe00000c0c7808 */ /* 0x000fc40002000000 */
[----:B------:R-:W-:Y:S01]  /*03e0*/  FFMA.FTZ R11, R10, R11, 0.0083824126049876213074 ;  /* 0x3c0956630a0b7423 */ /* 0x000fe2000001000b */
[----:B------:R-:W-:Y:S01]  /*03f0*/  FFMA.FTZ R7, R14, R7, 0.041667830199003219604 ;  /* 0x3d2aabe30e077423 */ /* 0x000fe20000010007 */
[----:B------:R-:W1:Y:S01]  /*0400*/  MUFU.EX2 R6, R12 ;  /* 0x0000000c00067308 */ /* 0x000e620000000800 */
[----:B------:R-:W-:Y:S01]  /*0410*/  FSETP.GT.AND P6, PT, R4, 128, PT ;  /* 0x430000000400780b */ /* 0x000fe20003fc4000 */
[----:B------:R-:W-:Y:S01]  /*0420*/  FFMA.FTZ R11, R10, R11, 0.041667830199003219604 ;  /* 0x3d2aabe30a0b7423 */ /* 0x000fe2000001000b */
[----:B------:R-:W-:-:S03]  /*0430*/  FFMA.FTZ R7, R14, R7, 0.16666397452354431152 ;  /* 0x3e2aa9f60e077423 */ /* 0x000fc60000010007 */
[----:B------:R-:W-:Y:S01]  /*0440*/  FFMA.FTZ R11, R10, R11, 0.16666397452354431152 ;  /* 0x3e2aa9f60a0b7423 */ /* 0x000fe2000001000b */
[----:B------:R-:W-:-:S03]  /*0450*/  FFMA.FTZ R7, R14, R7, 0.49999994039535522461 ;  /* 0x3efffffe0e077423 */ /* 0x000fc60000010007 */
[----:B------:R-:W-:Y:S01]  /*0460*/  FFMA.FTZ R11, R10, R11, 0.49999994039535522461 ;  /* 0x3efffffe0a0b7423 */ /* 0x000fe2000001000b */
[----:B------:R-:W-:-:S03]  /*0470*/  FMUL R7, R14, R7 ;  /* 0x000000070e077220 */ /* 0x000fc60000400000 */
[----:B------:R-:W-:Y:S01]  /*0480*/  FMUL R11, R10, R11 ;  /* 0x0000000b0a0b7220 */ /* 0x000fe20000400000 */
[----:B------:R-:W-:Y:S01]  /*0490*/  FFMA.FTZ R14, R14, R7, R14 ;  /* 0x000000070e0e7223 */ /* 0x000fe2000001000e */
[----:B-1----:R-:W-:Y:S02]  /*04a0*/  FADD R7, R6, -1 ;  /* 0xbf80000006077421 */ /* 0x002fe40000000000 */
[----:B------:R-:W-:Y:S01]  /*04b0*/  FFMA.FTZ R11, R10, R11, R10 ;  /* 0x0000000b0a0b7223 */ /* 0x000fe2000001000a */
[----:B------:R-:W-:-:S03]  /*04c0*/  FADD R10, R5, -1 ;  /* 0xbf800000050a7421 */ /* 0x000fc60000000000 */
[----:B------:R-:W-:Y:S01]  /*04d0*/  FFMA.FTZ R11, R6, R11, R7 ;  /* 0x0000000b060b7223 */ /* 0x000fe20000010007 */
[----:B------:R-:W-:Y:S01]  /*04e0*/  FFMA.FTZ R5, R5, R14, R10 ;  /* 0x0000000e05057223 */ /* 0x000fe2000001000a */
[----:B------:R-:W1:Y:S02]  /*04f0*/  LDC.64 R6, c[0x0][0x220] ;  /* 0x00008800ff067b82 */ /* 0x000e640000000a00 */
[----:B------:R-:W-:Y:S01]  /*0500*/  @!P4 FADD R11, R11, R11 ;  /* 0x0000000b0b0bc221 */ /* 0x000fe20000000000 */
[C---:B------:R-:W-:Y:S01]  /*0510*/  FSETP.GT.AND P4, PT, R12.reuse, 128, PT ;  /* 0x430000000c00780b */ /* 0x040fe20003f84000 */
[----:B------:R-:W-:Y:S01]  /*0520*/  @!P5 FADD R5, R5, R5 ;  /* 0x000000050505d221 */ /* 0x000fe20000000000 */
[----:B------:R-:W-:Y:S02]  /*0530*/  FSETP.GEU.AND P5, PT, R12, -25, PT ;  /* 0xc1c800000c00780b */ /* 0x000fe40003fae000 */
[----:B------:R-:W-:Y:S01]  /*0540*/  FSEL R10, R11, +INF , !P4 ;  /* 0x7f8000000b0a7808 */ /* 0x000fe20006000000 */
[----:B------:R-:W-:Y:S01]  /*0550*/  FADD R11, R2, R2 ;  /* 0x00000002020b7221 */ /* 0x000fe20000000000 */
[----:B------:R-:W-:-:S02]  /*0560*/  FSEL R5, R5, +INF , !P6 ;  /* 0x7f80000005057808 */ /* 0x000fc40007000000 */
[----:B------:R-:W-:Y:S02]  /*0570*/  FSETP.GEU.AND P4, PT, R4, -25, PT ;  /* 0xc1c800000400780b */ /* 0x000fe40003f8e000 */
[----:B------:R-:W-:Y:S01]  /*0580*/  FSEL R10, R10, -1, P5 ;  /* 0xbf8000000a0a7808 */ /* 0x000fe20002800000 */
[----:B------:R-:W-:Y:S01]  /*0590*/  @!P2 FADD R10, R3, R3 ;  /* 0x00000003030aa221 */ /* 0x000fe20000000000 */
[----:B------:R-:W-:Y:S02]  /*05a0*/  @P3 FSEL R11, R5, -1, P4 ;  /* 0xbf800000050b3808 */ /* 0x000fe40002000000 */
[C---:B------:R-:W-:Y:S02]  /*05b0*/  FSETP.GT.AND P3, PT, R2.reuse, RZ, PT ;  /* 0x000000ff0200720b */ /* 0x040fe40003f64000 */
[----:B------:R-:W-:Y:S02]  /*05c0*/  FSETP.GT.AND P2, PT, R3, RZ, PT ;  /* 0x000000ff0300720b */ /* 0x000fe40003f44000 */
[----:B------:R-:W-:-:S02]  /*05d0*/  FSEL R4, R2, R11, P3 ;  /* 0x0000000b02047208 */ /* 0x000fc40001800000 */
[----:B------:R-:W-:Y:S01]  /*05e0*/  FSEL R5, R3, R10, P2 ;  /* 0x0000000a03057208 */ /* 0x000fe20001000000 */
[----:B-1----:R-:W-:Y:S01]  /*05f0*/  IMAD.WIDE R2, R0, 0x4, R6 ;  /* 0x0000000400027825 */ /* 0x002fe200078e0206 */
[----:B---3--:R-:W-:Y:S02]  /*0600*/  @P1 SEL R4, R8, RZ, P0 ;  /* 0x000000ff08041207 */ /* 0x008fe40000000000 */
[----:B------:R-:W-:-:S05]  /*0610*/  @P1 SEL R5, R9, RZ, P0 ;  /* 0x000000ff09051207 */ /* 0x000fca0000000000 */
[----:B------:R-:W-:Y:S01]  /*0620*/  STG.E.64 desc[UR4][R2.64], R4 ;  /* 0x0000000402007986 */ /* 0x000fe2000c101b04 */
[----:B------:R-:W-:Y:S05]  /*0630*/  EXIT ;  /* 0x000000000000794d */ /* 0x000fea0003800000 */
.L_x_0:
[----:B------:R-:W-:-:S00]  /*0640*/  BRA `(.L_x_0) ;  /* 0xfffffffc00fc7947 */ /* 0x000fc0000383ffff */
[----:B------:R-:W-:-:S00]  /*0650*/  NOP ;  /* 0x0000000000007918 */ /* 0x000fc00000000000 */
        /* <DEDUP_REMOVED lines=10> */
.L_x_1:


//--------------------- .nv.global.init           --------------------------
	.section	.nv.global.init,"aw",@progbits
.nv.global.init:
	.type		_$_str,@object
	.size		_$_str,(.L_0 - _$_str)
_$_str:
        /*0000*/ 	.byte	0x5f, 0x5f, 0x43, 0x55, 0x44, 0x41, 0x5f, 0x46, 0x54, 0x5a, 0x00
.L_0:


//--------------------- .nv.constant0.triton_poi_fused_cat_18 --------------------------
	.section	.nv.constant0.triton_poi_fused_cat_18,"a",@progbits
	.sectionflags	@""
	.align	4
.nv.constant0.triton_poi_fused_cat_18:
	.zero		556
